	.headerflags	@"EF_CUDA_TEXMODE_UNIFIED EF_CUDA_64BIT_ADDRESS EF_CUDA_ACCELERATORS EF_CUDA_SM90 EF_CUDA_VIRTUAL_SM(EF_CUDA_SM90)"
	.elftype	@"ET_EXEC"


//--------------------- .nv.info                  --------------------------
	.section	.nv.info,"",@"SHT_CUDA_INFO"
	.align	4


	//----- nvinfo : EIATTR_REGCOUNT
	.align		4
        /*0000*/ 	.byte	0x04, 0x2f
        /*0002*/ 	.short	(.L_1 - .L_0)
	.align		4
.L_0:
        /*0004*/ 	.word	index@(triton_poi_fused_add_mean_1)
        /*0008*/ 	.word	0x00000015


	//----- nvinfo : EIATTR_MIN_STACK_SIZE
	.align		4
.L_1:
        /*000c*/ 	.byte	0x04, 0x12
        /*000e*/ 	.short	(.L_3 - .L_2)
	.align		4
.L_2:
        /*0010*/ 	.word	index@(triton_poi_fused_add_mean_1)
        /*0014*/ 	.word	0x00000000


	//----- nvinfo : EIATTR_FRAME_SIZE
	.align		4
.L_3:
        /*0018*/ 	.byte	0x04, 0x11
        /*001a*/ 	.short	(.L_5 - .L_4)
	.align		4
.L_4:
        /*001c*/ 	.word	index@(triton_poi_fused_add_mean_1)
        /*0020*/ 	.word	0x00000000


	//----- nvinfo : EIATTR_MIN_STACK_SIZE
	.align		4
.L_5:
        /*0024*/ 	.byte	0x04, 0x12
        /*0026*/ 	.short	(.L_7 - .L_6)
	.align		4
.L_6:
        /*0028*/ 	.word	index@(triton_poi_fused_add_mean_1)
        /*002c*/ 	.word	0x00000000
.L_7:


//--------------------- .nv.info.triton_poi_fused_add_mean_1 --------------------------
	.section	.nv.info.triton_poi_fused_add_mean_1,"",@"SHT_CUDA_INFO"
	.sectionflags	@""
	.align	4


	//----- nvinfo : EIATTR_CUDA_API_VERSION
	.align		4
        /*0000*/ 	.byte	0x04, 0x37
        /*0002*/ 	.short	(.L_9 - .L_8)
.L_8:
        /*0004*/ 	.word	0x0000007c


	//----- nvinfo : EIATTR_KPARAM_INFO
	.align		4
.L_9:
        /*0008*/ 	.byte	0x04, 0x17
        /*000a*/ 	.short	(.L_11 - .L_10)
.L_10:
        /*000c*/ 	.word	0x00000000
        /*0010*/ 	.short	0x0003
        /*0012*/ 	.short	0x0018
        /*0014*/ 	.byte	0x00, 0xf0, 0x11, 0x00


	//----- nvinfo : EIATTR_KPARAM_INFO
	.align		4
.L_11:
        /*0018*/ 	.byte	0x04, 0x17
        /*001a*/ 	.short	(.L_13 - .L_12)
.L_12:
        /*001c*/ 	.word	0x00000000
        /*0020*/ 	.short	0x0002
        /*0022*/ 	.short	0x0010
        /*0024*/ 	.byte	0x00, 0xf4, 0x21, 0x00


	//----- nvinfo : EIATTR_KPARAM_INFO
	.align		4
.L_13:
        /*0028*/ 	.byte	0x04, 0x17
        /*002a*/ 	.short	(.L_15 - .L_14)
.L_14:
        /*002c*/ 	.word	0x00000000
        /*0030*/ 	.short	0x0001
        /*0032*/ 	.short	0x0008
        /*0034*/ 	.byte	0x00, 0xf4, 0x21, 0x00


	//----- nvinfo : EIATTR_KPARAM_INFO
	.align		4
.L_15:
        /*0038*/ 	.byte	0x04, 0x17
        /*003a*/ 	.short	(.L_17 - .L_16)
.L_16:
        /*003c*/ 	.word	0x00000000
        /*0040*/ 	.short	0x0000
        /*0042*/ 	.short	0x0000
        /*0044*/ 	.byte	0x00, 0xf4, 0x21, 0x00


	//----- nvinfo : EIATTR_SPARSE_MMA_MASK
	.align		4
.L_17:
        /*0048*/ 	.byte	0x03, 0x50
        /*004a*/ 	.short	0x0000


	//----- nvinfo : EIATTR_MAXREG_COUNT
	.align		4
        /*004c*/ 	.byte	0x03, 0x1b
        /*004e*/ 	.short	0x00ff


	//----- nvinfo : EIATTR_EXIT_INSTR_OFFSETS
	.align		4
        /*0050*/ 	.byte	0x04, 0x1c
        /*0052*/ 	.short	(.L_19 - .L_18)


	//   ....[0]....
.L_18:
        /*0054*/ 	.word	0x000002d0


	//   ....[1]....
        /*0058*/ 	.word	0x00000310


	//----- nvinfo : EIATTR_REQNTID
	.align		4
.L_19:
        /*005c*/ 	.byte	0x04, 0x10
        /*005e*/ 	.short	(.L_21 - .L_20)
.L_20:
        /*0060*/ 	.word	0x00000020
        /*0064*/ 	.word	0x00000001
        /*0068*/ 	.word	0x00000001


	//----- nvinfo : EIATTR_CBANK_PARAM_SIZE
	.align		4
.L_21:
        /*006c*/ 	.byte	0x03, 0x19
        /*006e*/ 	.short	0x001c


	//----- nvinfo : EIATTR_PARAM_CBANK
	.align		4
        /*0070*/ 	.byte	0x04, 0x0a
        /*0072*/ 	.short	(.L_23 - .L_22)
	.align		4
.L_22:
        /*0074*/ 	.word	index@(.nv.constant0.triton_poi_fused_add_mean_1)
        /*0078*/ 	.short	0x0210
        /*007a*/ 	.short	0x001c


	//----- nvinfo : EIATTR_SW_WAR
	.align		4
.L_23:
        /*007c*/ 	.byte	0x04, 0x36
        /*007e*/ 	.short	(.L_25 - .L_24)
.L_24:
        /*0080*/ 	.word	0x00000008
.L_25:


//--------------------- .nv.callgraph             --------------------------
	.section	.nv.callgraph,"",@"SHT_CUDA_CALLGRAPH"
	.align	4
	.sectionentsize	8
	.align		4
        /*0000*/ 	.word	0x00000000
	.align		4
        /*0004*/ 	.word	0xffffffff
	.align		4
        /*0008*/ 	.word	0x00000000
	.align		4
        /*000c*/ 	.word	0xfffffffe
	.align		4
        /*0010*/ 	.word	0x00000000
	.align		4
        /*0014*/ 	.word	0xfffffffd
	.align		4
        /*0018*/ 	.word	0x00000000
	.align		4
        /*001c*/ 	.word	0xfffffffc


//--------------------- .text.triton_poi_fused_add_mean_1 --------------------------
	.section	.text.triton_poi_fused_add_mean_1,"ax",@progbits
	.align	128
        .global         triton_poi_fused_add_mean_1
        .type           triton_poi_fused_add_mean_1,@function
        .size           triton_poi_fused_add_mean_1,(.L_x_1 - triton_poi_fused_add_mean_1)
        .other          triton_poi_fused_add_mean_1,@"STO_CUDA_ENTRY STV_DEFAULT"
triton_poi_fused_add_mean_1:
.text.triton_poi_fused_add_mean_1:
[----:B------:R-:W0:Y:S01]  /*0000*/  LDC R1, c[0x0][0x28] ;  /* 0x00000a00ff017b82 */ /* 0x000e220000000800 */
[----:B------:R-:W1:Y:S07]  /*0010*/  S2R R0, SR_TID.X ;  /* 0x0000000000007919 */ /* 0x000e6e0000002100 */
[----:B------:R-:W2:Y:S01]  /*0020*/  LDC.64 R2, c[0x0][0x210] ;  /* 0x00008400ff027b82 */ /* 0x000ea20000000a00 */
[----:B------:R-:W3:Y:S07]  /*0030*/  S2R R7, SR_CTAID.X ;  /* 0x0000000000077919 */ /* 0x000eee0000002500 */
[----:B------:R-:W4:Y:S01]  /*0040*/  LDC.64 R4, c[0x0][0x218] ;  /* 0x00008600ff047b82 */ /* 0x000f220000000a00 */
[----:B------:R-:W-:Y:S01]  /*0050*/  HFMA2.MMA R6, -RZ, RZ, 0, 0 ;  /* 0x00000000ff067435 */ /* 0x000fe200000001ff */
[----:B------:R-:W-:Y:S01]  /*0060*/  MOV R8, RZ ;  /* 0x000000ff00087202 */ /* 0x000fe20000000f00 */
[----:B------:R-:W-:Y:S01]  /*0070*/  HFMA2.MMA R12, -RZ, RZ, 0, 0 ;  /* 0x00000000ff0c7435 */ /* 0x000fe200000001ff */
[----:B------:R-:W-:Y:S01]  /*0080*/  ULDC.64 UR4, c[0x0][0x208] ;  /* 0x0000820000047ab9 */ /* 0x000fe20000000a00 */
[----:B-1----:R-:W-:-:S02]  /*0090*/  SHF.L.U32 R0, R0, 0x1, RZ ;  /* 0x0000000100007819 */ /* 0x002fc400000006ff */
[----:B------:R-:W-:Y:S01]  /*00a0*/  MOV R10, RZ ;  /* 0x000000ff000a7202 */ /* 0x000fe20000000f00 */
[----:B------:R-:W-:Y:S01]  /*00b0*/  HFMA2.MMA R16, -RZ, RZ, 0, 0 ;  /* 0x00000000ff107435 */ /* 0x000fe200000001ff */
[----:B------:R-:W-:Y:S01]  /*00c0*/  LOP3.LUT R0, R0, 0x3e, RZ, 0xc0, !PT ;  /* 0x0000003e00007812 */ /* 0x000fe200078ec0ff */
[----:B----4-:R1:W4:Y:S03]  /*00d0*/  LDG.E R11, desc[UR4][R4.64] ;  /* 0x00000004040b7981 */ /* 0x010326000c1e1900 */
[----:B---3--:R-:W-:Y:S01]  /*00e0*/  LEA R7, R7, R0, 0x6 ;  /* 0x0000000007077211 */ /* 0x008fe200078e30ff */
[----:B------:R-:W-:-:S03]  /*00f0*/  HFMA2.MMA R0, -RZ, RZ, 0, 0 ;  /* 0x00000000ff007435 */ /* 0x000fc600000001ff */
[C---:B------:R-:W-:Y:S02]  /*0100*/  ISETP.GE.AND P0, PT, R7.reuse, 0x40, PT ;  /* 0x000000400700780c */ /* 0x040fe40003f06270 */
[----:B------:R-:W-:Y:S01]  /*0110*/  SHF.L.U32 R9, R7, 0x2, RZ ;  /* 0x0000000207097819 */ /* 0x000fe200000006ff */
[----:B-1----:R-:W1:Y:S04]  /*0120*/  LDC.64 R4, c[0x0][0x220] ;  /* 0x00008800ff047b82 */ /* 0x002e680000000a00 */
[----:B--2---:R-:W-:Y:S01]  /*0130*/  IMAD.WIDE R2, R9, 0x4, R2 ;  /* 0x0000000409027825 */ /* 0x004fe200078e0202 */
[----:B------:R-:W-:-:S05]  /*0140*/  MOV R14, RZ ;  /* 0x000000ff000e7202 */ /* 0x000fca0000000f00 */
[----:B------:R-:W4:Y:S04]  /*0150*/  @!P0 LDG.E.EL R0, desc[UR4][R2.64] ;  /* 0x0000000402008981 */ /* 0x000f28000c2e1900 */
[----:B------:R-:W2:Y:S01]  /*0160*/  @!P0 LDG.E.EL R8, desc[UR4][R2.64+0x4] ;  /* 0x0000040402088981 */ /* 0x000ea2000c2e1900 */
[----:B------:R-:W-:-:S03]  /*0170*/  MOV R18, RZ ;  /* 0x000000ff00127202 */ /* 0x000fc60000000f00 */
[----:B------:R-:W3:Y:S04]  /*0180*/  @!P0 LDG.E.EL R6, desc[UR4][R2.64+0x10] ;  /* 0x0000100402068981 */ /* 0x000ee8000c2e1900 */
[----:B------:R-:W5:Y:S04]  /*0190*/  @!P0 LDG.E.EL R10, desc[UR4][R2.64+0x14] ;  /* 0x00001404020a8981 */ /* 0x000f68000c2e1900 */
[----:B------:R-:W5:Y:S04]  /*01a0*/  @!P0 LDG.E.EL R12, desc[UR4][R2.64+0x8] ;  /* 0x00000804020c8981 */ /* 0x000f68000c2e1900 */
[----:B------:R-:W5:Y:S04]  /*01b0*/  @!P0 LDG.E.EL R14, desc[UR4][R2.64+0x18] ;  /* 0x00001804020e8981 */ /* 0x000f68000c2e1900 */
[----:B------:R-:W5:Y:S04]  /*01c0*/  @!P0 LDG.E.EL R16, desc[UR4][R2.64+0xc] ;  /* 0x00000c0402108981 */ /* 0x000f68000c2e1900 */
[----:B------:R1:W5:Y:S01]  /*01d0*/  @!P0 LDG.E.EL R18, desc[UR4][R2.64+0x1c] ;  /* 0x00001c0402128981 */ /* 0x000362000c2e1900 */
[C---:B----4-:R-:W-:Y:S01]  /*01e0*/  FADD R0, R11.reuse, R0 ;  /* 0x000000000b007221 */ /* 0x050fe20000000000 */
[C---:B--2---:R-:W-:Y:S01]  /*01f0*/  FADD R9, R11.reuse, R8 ;  /* 0x000000080b097221 */ /* 0x044fe20000000000 */
[----:B---3--:R-:W-:-:S03]  /*0200*/  FADD R6, R11, R6 ;  /* 0x000000060b067221 */ /* 0x008fc60000000000 */
[----:B------:R-:W-:Y:S01]  /*0210*/  FADD R0, R0, R9 ;  /* 0x0000000900007221 */ /* 0x000fe20000000000 */
[C---:B-----5:R-:W-:Y:S01]  /*0220*/  FADD R13, R11.reuse, R10 ;  /* 0x0000000a0b0d7221 */ /* 0x060fe20000000000 */
[----:B------:R-:W-:-:S03]  /*0230*/  FADD R9, R11, R12 ;  /* 0x0000000c0b097221 */ /* 0x000fc60000000000 */
[----:B------:R-:W-:Y:S01]  /*0240*/  FADD R6, R6, R13 ;  /* 0x0000000d06067221 */ /* 0x000fe20000000000 */
[C---:B------:R-:W-:Y:S01]  /*0250*/  FADD R13, R11.reuse, R14 ;  /* 0x0000000e0b0d7221 */ /* 0x040fe20000000000 */
[----:B------:R-:W-:Y:S01]  /*0260*/  FADD R0, R0, R9 ;  /* 0x0000000900007221 */ /* 0x000fe20000000000 */
[C---:B01----:R-:W-:Y:S02]  /*0270*/  FADD R3, R11.reuse, R16 ;  /* 0x000000100b037221 */ /* 0x043fe40000000000 */
[----:B------:R-:W-:Y:S01]  /*0280*/  FADD R6, R6, R13 ;  /* 0x0000000d06067221 */ /* 0x000fe20000000000 */
[----:B------:R-:W-:Y:S01]  /*0290*/  FADD R11, R11, R18 ;  /* 0x000000120b0b7221 */ /* 0x000fe20000000000 */
[----:B------:R-:W-:Y:S01]  /*02a0*/  FADD R0, R0, R3 ;  /* 0x0000000300007221 */ /* 0x000fe20000000000 */
[----:B------:R-:W-:-:S04]  /*02b0*/  IMAD.WIDE R2, R7, 0x4, R4 ;  /* 0x0000000407027825 */ /* 0x000fc800078e0204 */
[----:B------:R-:W-:Y:S01]  /*02c0*/  FADD R6, R6, R11 ;  /* 0x0000000b06067221 */ /* 0x000fe20000000000 */
[----:B------:R-:W-:Y:S06]  /*02d0*/  @P0 EXIT ;  /* 0x000000000000094d */ /* 0x000fec0003800000 */
[----:B------:R-:W-:Y:S01]  /*02e0*/  FMUL R4, R0, 0.25 ;  /* 0x3e80000000047820 */ /* 0x000fe20000400000 */
[----:B------:R-:W-:-:S05]  /*02f0*/  FMUL R5, R6, 0.25 ;  /* 0x3e80000006057820 */ /* 0x000fca0000400000 */
[----:B------:R-:W-:Y:S01]  /*0300*/  STG.E.64 desc[UR4][R2.64], R4 ;  /* 0x0000000402007986 */ /* 0x000fe2000c101b04 */
[----:B------:R-:W-:Y:S05]  /*0310*/  EXIT ;  /* 0x000000000000794d */ /* 0x000fea0003800000 */
.L_x_0:
[----:B------:R-:W-:-:S00]  /*0320*/  BRA `(.L_x_0) ;  /* 0xfffffffc00fc7947 */ /* 0x000fc0000383ffff */
[----:B------:R-:W-:-:S00]  /*0330*/  NOP ;  /* 0x0000000000007918 */ /* 0x000fc00000000000 */
        /* <DEDUP_REMOVED lines=12> */
.L_x_1:


//--------------------- .nv.constant0.triton_poi_fused_add_mean_1 --------------------------
	.section	.nv.constant0.triton_poi_fused_add_mean_1,"a",@progbits
	.sectionflags	@""
	.align	4
.nv.constant0.triton_poi_fused_add_mean_1:
	.zero		556
